//
// Generated by NVIDIA NVVM Compiler
//
// Compiler Build ID: CL-36424714
// Cuda compilation tools, release 13.0, V13.0.88
// Based on NVVM 20.0.0
//

.version 9.0
.target sm_100
.address_size 64

	// .globl	_Z18matrixMultiplyBasePfS_S_iii
// _ZZ19matrixMultiplyTiledPfS_S_iiiE5tileA has been demoted
// _ZZ19matrixMultiplyTiledPfS_S_iiiE5tileB has been demoted

.visible .entry _Z18matrixMultiplyBasePfS_S_iii(
	.param .u64 .ptr .align 1 _Z18matrixMultiplyBasePfS_S_iii_param_0,
	.param .u64 .ptr .align 1 _Z18matrixMultiplyBasePfS_S_iii_param_1,
	.param .u64 .ptr .align 1 _Z18matrixMultiplyBasePfS_S_iii_param_2,
	.param .u32 _Z18matrixMultiplyBasePfS_S_iii_param_3,
	.param .u32 _Z18matrixMultiplyBasePfS_S_iii_param_4,
	.param .u32 _Z18matrixMultiplyBasePfS_S_iii_param_5
)
{
	.reg .pred 	%p<13>;
	.reg .b32 	%r<41>;
	.reg .b32 	%f<68>;
	.reg .b64 	%rd<53>;

	ld.param.u64 	%rd7, [_Z18matrixMultiplyBasePfS_S_iii_param_0];
	ld.param.u64 	%rd8, [_Z18matrixMultiplyBasePfS_S_iii_param_1];
	ld.param.u64 	%rd6, [_Z18matrixMultiplyBasePfS_S_iii_param_2];
	ld.param.u32 	%r20, [_Z18matrixMultiplyBasePfS_S_iii_param_3];
	ld.param.u32 	%r18, [_Z18matrixMultiplyBasePfS_S_iii_param_4];
	ld.param.u32 	%r19, [_Z18matrixMultiplyBasePfS_S_iii_param_5];
	cvta.to.global.u64 	%rd1, %rd8;
	cvta.to.global.u64 	%rd2, %rd7;
	mov.u32 	%r21, %ctaid.y;
	mov.u32 	%r22, %ntid.y;
	mov.u32 	%r23, %tid.y;
	mad.lo.s32 	%r1, %r21, %r22, %r23;
	mov.u32 	%r24, %ctaid.x;
	mov.u32 	%r25, %ntid.x;
	mov.u32 	%r26, %tid.x;
	mad.lo.s32 	%r2, %r24, %r25, %r26;
	setp.ge.s32 	%p1, %r1, %r20;
	setp.ge.s32 	%p2, %r2, %r19;
	or.pred  	%p3, %p1, %p2;
	@%p3 bra 	$L__BB0_14;
	setp.lt.s32 	%p4, %r18, 1;
	mov.f32 	%f67, 0f00000000;
	@%p4 bra 	$L__BB0_13;
	mul.lo.s32 	%r3, %r18, %r1;
	and.b32  	%r4, %r18, 7;
	setp.lt.u32 	%p5, %r18, 8;
	mov.f32 	%f67, 0f00000000;
	mov.b32 	%r39, 0;
	@%p5 bra 	$L__BB0_5;
	and.b32  	%r39, %r18, 2147483640;
	neg.s32 	%r37, %r39;
	shl.b32 	%r7, %r19, 3;
	mul.wide.u32 	%rd9, %r3, 4;
	add.s64 	%rd10, %rd9, %rd2;
	add.s64 	%rd52, %rd10, 16;
	mov.f32 	%f67, 0f00000000;
	mul.wide.s32 	%rd13, %r19, 4;
	mov.u32 	%r36, %r2;
$L__BB0_4:
	.pragma "nounroll";
	ld.global.f32 	%f17, [%rd52+-16];
	mul.wide.s32 	%rd11, %r36, 4;
	add.s64 	%rd12, %rd1, %rd11;
	ld.global.f32 	%f18, [%rd12];
	fma.rn.f32 	%f19, %f17, %f18, %f67;
	ld.global.f32 	%f20, [%rd52+-12];
	add.s64 	%rd14, %rd12, %rd13;
	ld.global.f32 	%f21, [%rd14];
	fma.rn.f32 	%f22, %f20, %f21, %f19;
	ld.global.f32 	%f23, [%rd52+-8];
	add.s64 	%rd15, %rd14, %rd13;
	ld.global.f32 	%f24, [%rd15];
	fma.rn.f32 	%f25, %f23, %f24, %f22;
	ld.global.f32 	%f26, [%rd52+-4];
	add.s64 	%rd16, %rd15, %rd13;
	ld.global.f32 	%f27, [%rd16];
	fma.rn.f32 	%f28, %f26, %f27, %f25;
	ld.global.f32 	%f29, [%rd52];
	add.s64 	%rd17, %rd16, %rd13;
	ld.global.f32 	%f30, [%rd17];
	fma.rn.f32 	%f31, %f29, %f30, %f28;
	ld.global.f32 	%f32, [%rd52+4];
	add.s64 	%rd18, %rd17, %rd13;
	ld.global.f32 	%f33, [%rd18];
	fma.rn.f32 	%f34, %f32, %f33, %f31;
	ld.global.f32 	%f35, [%rd52+8];
	add.s64 	%rd19, %rd18, %rd13;
	ld.global.f32 	%f36, [%rd19];
	fma.rn.f32 	%f37, %f35, %f36, %f34;
	ld.global.f32 	%f38, [%rd52+12];
	add.s64 	%rd20, %rd19, %rd13;
	ld.global.f32 	%f39, [%rd20];
	fma.rn.f32 	%f67, %f38, %f39, %f37;
	add.s32 	%r37, %r37, 8;
	add.s32 	%r36, %r36, %r7;
	add.s64 	%rd52, %rd52, 32;
	setp.ne.s32 	%p6, %r37, 0;
	@%p6 bra 	$L__BB0_4;
$L__BB0_5:
	setp.eq.s32 	%p7, %r4, 0;
	@%p7 bra 	$L__BB0_13;
	and.b32  	%r13, %r18, 3;
	setp.lt.u32 	%p8, %r4, 4;
	@%p8 bra 	$L__BB0_8;
	add.s32 	%r28, %r39, %r3;
	mul.wide.u32 	%rd21, %r28, 4;
	add.s64 	%rd22, %rd2, %rd21;
	ld.global.f32 	%f41, [%rd22];
	mad.lo.s32 	%r29, %r39, %r19, %r2;
	mul.wide.s32 	%rd23, %r29, 4;
	add.s64 	%rd24, %rd1, %rd23;
	ld.global.f32 	%f42, [%rd24];
	fma.rn.f32 	%f43, %f41, %f42, %f67;
	cvt.u64.u32 	%rd25, %r3;
	cvt.u64.u32 	%rd26, %r39;
	add.s64 	%rd27, %rd26, %rd25;
	shl.b64 	%rd28, %rd27, 2;
	add.s64 	%rd29, %rd2, %rd28;
	ld.global.f32 	%f44, [%rd29+4];
	mul.wide.s32 	%rd30, %r19, 4;
	add.s64 	%rd31, %rd24, %rd30;
	ld.global.f32 	%f45, [%rd31];
	fma.rn.f32 	%f46, %f44, %f45, %f43;
	ld.global.f32 	%f47, [%rd29+8];
	add.s64 	%rd32, %rd31, %rd30;
	ld.global.f32 	%f48, [%rd32];
	fma.rn.f32 	%f49, %f47, %f48, %f46;
	ld.global.f32 	%f50, [%rd29+12];
	add.s64 	%rd33, %rd32, %rd30;
	ld.global.f32 	%f51, [%rd33];
	fma.rn.f32 	%f67, %f50, %f51, %f49;
	add.s32 	%r39, %r39, 4;
$L__BB0_8:
	setp.eq.s32 	%p9, %r13, 0;
	@%p9 bra 	$L__BB0_13;
	setp.eq.s32 	%p10, %r13, 1;
	@%p10 bra 	$L__BB0_11;
	add.s32 	%r30, %r39, %r3;
	mul.wide.u32 	%rd34, %r30, 4;
	add.s64 	%rd35, %rd2, %rd34;
	ld.global.f32 	%f53, [%rd35];
	mad.lo.s32 	%r31, %r39, %r19, %r2;
	mul.wide.s32 	%rd36, %r31, 4;
	add.s64 	%rd37, %rd1, %rd36;
	ld.global.f32 	%f54, [%rd37];
	fma.rn.f32 	%f55, %f53, %f54, %f67;
	cvt.u64.u32 	%rd38, %r3;
	cvt.u64.u32 	%rd39, %r39;
	add.s64 	%rd40, %rd39, %rd38;
	shl.b64 	%rd41, %rd40, 2;
	add.s64 	%rd42, %rd2, %rd41;
	ld.global.f32 	%f56, [%rd42+4];
	mul.wide.s32 	%rd43, %r19, 4;
	add.s64 	%rd44, %rd37, %rd43;
	ld.global.f32 	%f57, [%rd44];
	fma.rn.f32 	%f67, %f56, %f57, %f55;
	add.s32 	%r39, %r39, 2;
$L__BB0_11:
	and.b32  	%r32, %r18, 1;
	setp.eq.b32 	%p11, %r32, 1;
	not.pred 	%p12, %p11;
	@%p12 bra 	$L__BB0_13;
	add.s32 	%r33, %r39, %r3;
	mul.wide.u32 	%rd45, %r33, 4;
	add.s64 	%rd46, %rd2, %rd45;
	ld.global.f32 	%f58, [%rd46];
	mad.lo.s32 	%r34, %r39, %r19, %r2;
	mul.wide.s32 	%rd47, %r34, 4;
	add.s64 	%rd48, %rd1, %rd47;
	ld.global.f32 	%f59, [%rd48];
	fma.rn.f32 	%f67, %f58, %f59, %f67;
$L__BB0_13:
	mad.lo.s32 	%r35, %r19, %r1, %r2;
	cvta.to.global.u64 	%rd49, %rd6;
	mul.wide.s32 	%rd50, %r35, 4;
	add.s64 	%rd51, %rd49, %rd50;
	st.global.f32 	[%rd51], %f67;
$L__BB0_14:
	ret;

}
	// .globl	_Z19matrixMultiplyTiledPfS_S_iii
.visible .entry _Z19matrixMultiplyTiledPfS_S_iii(
	.param .u64 .ptr .align 1 _Z19matrixMultiplyTiledPfS_S_iii_param_0,
	.param .u64 .ptr .align 1 _Z19matrixMultiplyTiledPfS_S_iii_param_1,
	.param .u64 .ptr .align 1 _Z19matrixMultiplyTiledPfS_S_iii_param_2,
	.param .u32 _Z19matrixMultiplyTiledPfS_S_iii_param_3,
	.param .u32 _Z19matrixMultiplyTiledPfS_S_iii_param_4,
	.param .u32 _Z19matrixMultiplyTiledPfS_S_iii_param_5
)
{
	.reg .pred 	%p<12>;
	.reg .b32 	%r<43>;
	.reg .b32 	%f<63>;
	.reg .b64 	%rd<13>;
	// demoted variable
	.shared .align 4 .b8 _ZZ19matrixMultiplyTiledPfS_S_iiiE5tileA[1024];
	// demoted variable
	.shared .align 4 .b8 _ZZ19matrixMultiplyTiledPfS_S_iiiE5tileB[1024];
	ld.param.u64 	%rd3, [_Z19matrixMultiplyTiledPfS_S_iii_param_0];
	ld.param.u64 	%rd4, [_Z19matrixMultiplyTiledPfS_S_iii_param_1];
	ld.param.u64 	%rd5, [_Z19matrixMultiplyTiledPfS_S_iii_param_2];
	ld.param.u32 	%r24, [_Z19matrixMultiplyTiledPfS_S_iii_param_3];
	ld.param.u32 	%r25, [_Z19matrixMultiplyTiledPfS_S_iii_param_4];
	ld.param.u32 	%r26, [_Z19matrixMultiplyTiledPfS_S_iii_param_5];
	mov.u32 	%r38, %tid.x;
	mov.u32 	%r40, %tid.y;
	mov.u32 	%r27, %ctaid.y;
	shl.b32 	%r28, %r27, 4;
	add.s32 	%r3, %r28, %r40;
	mov.u32 	%r29, %ctaid.x;
	shl.b32 	%r4, %r29, 4;
	add.s32 	%r5, %r4, %r38;
	setp.lt.s32 	%p1, %r25, 1;
	mov.f32 	%f62, 0f00000000;
	@%p1 bra 	$L__BB1_7;
	add.s32 	%r30, %r25, 15;
	shr.u32 	%r31, %r30, 4;
	shl.b32 	%r32, %r40, 6;
	mov.u32 	%r33, _ZZ19matrixMultiplyTiledPfS_S_iiiE5tileA;
	add.s32 	%r6, %r33, %r32;
	shl.b32 	%r34, %r38, 2;
	add.s32 	%r7, %r6, %r34;
	mov.u32 	%r35, _ZZ19matrixMultiplyTiledPfS_S_iiiE5tileB;
	add.s32 	%r9, %r35, %r34;
	add.s32 	%r8, %r9, %r32;
	neg.s32 	%r42, %r31;
	mad.lo.s32 	%r36, %r40, %r26, %r38;
	add.s32 	%r41, %r36, %r4;
	shl.b32 	%r12, %r26, 4;
	mad.lo.s32 	%r39, %r25, %r3, %r38;
	cvta.to.global.u64 	%rd1, %rd3;
	cvta.to.global.u64 	%rd2, %rd4;
	mov.f32 	%f62, 0f00000000;
$L__BB1_2:
	setp.ge.s32 	%p2, %r3, %r24;
	setp.ge.s32 	%p3, %r38, %r25;
	mov.f32 	%f60, 0f00000000;
	or.pred  	%p4, %p2, %p3;
	@%p4 bra 	$L__BB1_4;
	mul.wide.u32 	%rd6, %r39, 4;
	add.s64 	%rd7, %rd1, %rd6;
	ld.global.f32 	%f60, [%rd7];
$L__BB1_4:
	setp.ge.s32 	%p5, %r5, %r26;
	st.shared.f32 	[%r7], %f60;
	setp.ge.s32 	%p6, %r40, %r25;
	mov.f32 	%f61, 0f00000000;
	or.pred  	%p7, %p5, %p6;
	@%p7 bra 	$L__BB1_6;
	mul.wide.s32 	%rd8, %r41, 4;
	add.s64 	%rd9, %rd2, %rd8;
	ld.global.f32 	%f61, [%rd9];
$L__BB1_6:
	st.shared.f32 	[%r8], %f61;
	bar.sync 	0;
	ld.shared.f32 	%f12, [%r6];
	ld.shared.f32 	%f13, [%r9];
	fma.rn.f32 	%f14, %f12, %f13, %f62;
	ld.shared.f32 	%f15, [%r6+4];
	ld.shared.f32 	%f16, [%r9+64];
	fma.rn.f32 	%f17, %f15, %f16, %f14;
	ld.shared.f32 	%f18, [%r6+8];
	ld.shared.f32 	%f19, [%r9+128];
	fma.rn.f32 	%f20, %f18, %f19, %f17;
	ld.shared.f32 	%f21, [%r6+12];
	ld.shared.f32 	%f22, [%r9+192];
	fma.rn.f32 	%f23, %f21, %f22, %f20;
	ld.shared.f32 	%f24, [%r6+16];
	ld.shared.f32 	%f25, [%r9+256];
	fma.rn.f32 	%f26, %f24, %f25, %f23;
	ld.shared.f32 	%f27, [%r6+20];
	ld.shared.f32 	%f28, [%r9+320];
	fma.rn.f32 	%f29, %f27, %f28, %f26;
	ld.shared.f32 	%f30, [%r6+24];
	ld.shared.f32 	%f31, [%r9+384];
	fma.rn.f32 	%f32, %f30, %f31, %f29;
	ld.shared.f32 	%f33, [%r6+28];
	ld.shared.f32 	%f34, [%r9+448];
	fma.rn.f32 	%f35, %f33, %f34, %f32;
	ld.shared.f32 	%f36, [%r6+32];
	ld.shared.f32 	%f37, [%r9+512];
	fma.rn.f32 	%f38, %f36, %f37, %f35;
	ld.shared.f32 	%f39, [%r6+36];
	ld.shared.f32 	%f40, [%r9+576];
	fma.rn.f32 	%f41, %f39, %f40, %f38;
	ld.shared.f32 	%f42, [%r6+40];
	ld.shared.f32 	%f43, [%r9+640];
	fma.rn.f32 	%f44, %f42, %f43, %f41;
	ld.shared.f32 	%f45, [%r6+44];
	ld.shared.f32 	%f46, [%r9+704];
	fma.rn.f32 	%f47, %f45, %f46, %f44;
	ld.shared.f32 	%f48, [%r6+48];
	ld.shared.f32 	%f49, [%r9+768];
	fma.rn.f32 	%f50, %f48, %f49, %f47;
	ld.shared.f32 	%f51, [%r6+52];
	ld.shared.f32 	%f52, [%r9+832];
	fma.rn.f32 	%f53, %f51, %f52, %f50;
	ld.shared.f32 	%f54, [%r6+56];
	ld.shared.f32 	%f55, [%r9+896];
	fma.rn.f32 	%f56, %f54, %f55, %f53;
	ld.shared.f32 	%f57, [%r6+60];
	ld.shared.f32 	%f58, [%r9+960];
	fma.rn.f32 	%f62, %f57, %f58, %f56;
	bar.sync 	0;
	add.s32 	%r42, %r42, 1;
	setp.ne.s32 	%p8, %r42, 0;
	add.s32 	%r41, %r41, %r12;
	add.s32 	%r40, %r40, 16;
	add.s32 	%r39, %r39, 16;
	add.s32 	%r38, %r38, 16;
	@%p8 bra 	$L__BB1_2;
$L__BB1_7:
	setp.ge.s32 	%p9, %r3, %r24;
	setp.ge.s32 	%p10, %r5, %r26;
	or.pred  	%p11, %p9, %p10;
	@%p11 bra 	$L__BB1_9;
	mad.lo.s32 	%r37, %r26, %r3, %r5;
	cvta.to.global.u64 	%rd10, %rd5;
	mul.wide.s32 	%rd11, %r37, 4;
	add.s64 	%rd12, %rd10, %rd11;
	st.global.f32 	[%rd12], %f62;
$L__BB1_9:
	ret;

}


// ===== COMPILED SASS (sm_100) =====

	.target	sm_100

	.elftype	@"ET_EXEC"


//--------------------- .note.nv.tkinfo           --------------------------
	.section	.note.nv.tkinfo,"",@"SHT_NOTE"
	.sectionflags	@"SHF_NOTE_NV_TKINFO"
	.tkinfo
        /*0018*/ 	.word	0x00000002
        /*0030*/ 	.string	""
        /*0030*/ 	.string	"ptxas"
        /*0030*/ 	.string	"Cuda compilation tools, release 13.0, V13.0.88"
        /*0030*/ 	.string	"Build cuda_13.0.r13.0/compiler.36424714_0"
        /*0030*/ 	.string	"-arch sm_100 -m 64 "



//--------------------- .note.nv.cuinfo           --------------------------
	.section	.note.nv.cuinfo,"",@"SHT_NOTE"
	.sectionflags	@"SHF_NOTE_NV_CUINFO"
        /*0018*/ 	.short	0x0002
        /*001a*/ 	.short	0x0064
        /*001c*/ 	.short	0x0082
	.zero		2


//--------------------- .nv.info                  --------------------------
	.section	.nv.info,"",@"SHT_CUDA_INFO"
	.align	4


	//----- nvinfo : EIATTR_REGCOUNT
	.align		4
        /*0000*/ 	.byte	0x04, 0x2f
        /*0002*/ 	.short	(.L_1 - .L_0)
	.align		4
.L_0:
        /*0004*/ 	.word	index@(_Z18matrixMultiplyBasePfS_S_iii)
        /*0008*/ 	.word	0x00000020


	//----- nvinfo : EIATTR_FRAME_SIZE
	.align		4
.L_1:
        /*000c*/ 	.byte	0x04, 0x11
        /*000e*/ 	.short	(.L_3 - .L_2)
	.align		4
.L_2:
        /*0010*/ 	.word	index@(_Z18matrixMultiplyBasePfS_S_iii)
        /*0014*/ 	.word	0x00000000


	//----- nvinfo : EIATTR_REGCOUNT
	.align		4
.L_3:
        /*0018*/ 	.byte	0x04, 0x2f
        /*001a*/ 	.short	(.L_5 - .L_4)
	.align		4
.L_4:
        /*001c*/ 	.word	index@(_Z19matrixMultiplyTiledPfS_S_iii)
        /*0020*/ 	.word	0x00000020


	//----- nvinfo : EIATTR_FRAME_SIZE
	.align		4
.L_5:
        /*0024*/ 	.byte	0x04, 0x11
        /*0026*/ 	.short	(.L_7 - .L_6)
	.align		4
.L_6:
        /*0028*/ 	.word	index@(_Z19matrixMultiplyTiledPfS_S_iii)
        /*002c*/ 	.word	0x00000000


	//----- nvinfo : EIATTR_MIN_STACK_SIZE
	.align		4
.L_7:
        /*0030*/ 	.byte	0x04, 0x12
        /*0032*/ 	.short	(.L_9 - .L_8)
	.align		4
.L_8:
        /*0034*/ 	.word	index@(_Z19matrixMultiplyTiledPfS_S_iii)
        /*0038*/ 	.word	0x00000000


	//----- nvinfo : EIATTR_MIN_STACK_SIZE
	.align		4
.L_9:
        /*003c*/ 	.byte	0x04, 0x12
        /*003e*/ 	.short	(.L_11 - .L_10)
	.align		4
.L_10:
        /*0040*/ 	.word	index@(_Z18matrixMultiplyBasePfS_S_iii)
        /*0044*/ 	.word	0x00000000
.L_11:


//--------------------- .nv.compat                --------------------------
	.section	.nv.compat,"",@"SHT_CUDA_COMPAT_INFO"
	.align	4
        /*0000*/ 	.byte	0x02, 0x09, 0x00, 0x00, 0x02, 0x02, 0x01, 0x00, 0x02, 0x05, 0x05, 0x00, 0x03, 0x07, 0x01, 0x01
        /*0010*/ 	.byte	0x02, 0x03, 0x00, 0x00, 0x02, 0x06, 0x01, 0x00, 0x04, 0x0b, 0x08, 0x00, 0x09, 0x00, 0x00, 0x00
        /*0020*/ 	.byte	0x00, 0x00, 0x00, 0x00


//--------------------- .nv.info._Z19matrixMultiplyTiledPfS_S_iii --------------------------
	.section	.nv.info._Z19matrixMultiplyTiledPfS_S_iii,"",@"SHT_CUDA_INFO"
	.sectionflags	@""
	.align	4


	//----- nvinfo : EIATTR_CUDA_API_VERSION
	.align		4
        /*0000*/ 	.byte	0x04, 0x37
        /*0002*/ 	.short	(.L_13 - .L_12)
.L_12:
        /*0004*/ 	.word	0x00000082


	//----- nvinfo : EIATTR_KPARAM_INFO
	.align		4
.L_13:
        /*0008*/ 	.byte	0x04, 0x17
        /*000a*/ 	.short	(.L_15 - .L_14)
.L_14:
        /*000c*/ 	.word	0x00000000
        /*0010*/ 	.short	0x0005
        /*0012*/ 	.short	0x0020
        /*0014*/ 	.byte	0x00, 0xf0, 0x11, 0x00


	//----- nvinfo : EIATTR_KPARAM_INFO
	.align		4
.L_15:
        /*0018*/ 	.byte	0x04, 0x17
        /*001a*/ 	.short	(.L_17 - .L_16)
.L_16:
        /*001c*/ 	.word	0x00000000
        /*0020*/ 	.short	0x0004
        /*0022*/ 	.short	0x001c
        /*0024*/ 	.byte	0x00, 0xf0, 0x11, 0x00


	//----- nvinfo : EIATTR_KPARAM_INFO
	.align		4
.L_17:
        /*0028*/ 	.byte	0x04, 0x17
        /*002a*/ 	.short	(.L_19 - .L_18)
.L_18:
        /*002c*/ 	.word	0x00000000
        /*0030*/ 	.short	0x0003
        /*0032*/ 	.short	0x0018
        /*0034*/ 	.byte	0x00, 0xf0, 0x11, 0x00


	//----- nvinfo : EIATTR_KPARAM_INFO
	.align		4
.L_19:
        /*0038*/ 	.byte	0x04, 0x17
        /*003a*/ 	.short	(.L_21 - .L_20)
.L_20:
        /*003c*/ 	.word	0x00000000
        /*0040*/ 	.short	0x0002
        /*0042*/ 	.short	0x0010
        /*0044*/ 	.byte	0x00, 0xf5, 0x21, 0x00


	//----- nvinfo : EIATTR_KPARAM_INFO
	.align		4
.L_21:
        /*0048*/ 	.byte	0x04, 0x17
        /*004a*/ 	.short	(.L_23 - .L_22)
.L_22:
        /*004c*/ 	.word	0x00000000
        /*0050*/ 	.short	0x0001
        /*0052*/ 	.short	0x0008
        /*0054*/ 	.byte	0x00, 0xf5, 0x21, 0x00


	//----- nvinfo : EIATTR_KPARAM_INFO
	.align		4
.L_23:
        /*0058*/ 	.byte	0x04, 0x17
        /*005a*/ 	.short	(.L_25 - .L_24)
.L_24:
        /*005c*/ 	.word	0x00000000
        /*0060*/ 	.short	0x0000
        /*0062*/ 	.short	0x0000
        /*0064*/ 	.byte	0x00, 0xf5, 0x21, 0x00


	//----- nvinfo : EIATTR_SPARSE_MMA_MASK
	.align		4
.L_25:
        /*0068*/ 	.byte	0x03, 0x50
        /*006a*/ 	.short	0x0000


	//----- nvinfo : EIATTR_MAXREG_COUNT
	.align		4
        /*006c*/ 	.byte	0x03, 0x1b
        /*006e*/ 	.short	0x00ff


	//----- nvinfo : EIATTR_NUM_BARRIERS
	.align		4
        /*0070*/ 	.byte	0x02, 0x4c
        /*0072*/ 	.byte	0x01
	.zero		1


	//----- nvinfo : EIATTR_MERCURY_ISA_VERSION
	.align		4
        /*0074*/ 	.byte	0x03, 0x5f
        /*0076*/ 	.short	0x0101


	//----- nvinfo : EIATTR_VRC_CTA_INIT_COUNT
	.align		4
        /*0078*/ 	.byte	0x02, 0x4a
	.zero		1
	.zero		1


	//----- nvinfo : EIATTR_EXIT_INSTR_OFFSETS
	.align		4
        /*007c*/ 	.byte	0x04, 0x1c
        /*007e*/ 	.short	(.L_27 - .L_26)


	//   ....[0]....
.L_26:
        /*0080*/ 	.word	0x000005e0


	//   ....[1]....
        /*0084*/ 	.word	0x00000630


	//----- nvinfo : EIATTR_CBANK_PARAM_SIZE
	.align		4
.L_27:
        /*0088*/ 	.byte	0x03, 0x19
        /*008a*/ 	.short	0x0024


	//----- nvinfo : EIATTR_PARAM_CBANK
	.align		4
        /*008c*/ 	.byte	0x04, 0x0a
        /*008e*/ 	.short	(.L_29 - .L_28)
	.align		4
.L_28:
        /*0090*/ 	.word	index@(.nv.constant0._Z19matrixMultiplyTiledPfS_S_iii)
        /*0094*/ 	.short	0x0380
        /*0096*/ 	.short	0x0024


	//----- nvinfo : EIATTR_SW_WAR
	.align		4
.L_29:
        /*0098*/ 	.byte	0x04, 0x36
        /*009a*/ 	.short	(.L_31 - .L_30)
.L_30:
        /*009c*/ 	.word	0x00000008
.L_31:


//--------------------- .nv.info._Z18matrixMultiplyBasePfS_S_iii --------------------------
	.section	.nv.info._Z18matrixMultiplyBasePfS_S_iii,"",@"SHT_CUDA_INFO"
	.sectionflags	@""
	.align	4


	//----- nvinfo : EIATTR_CUDA_API_VERSION
	.align		4
        /*0000*/ 	.byte	0x04, 0x37
        /*0002*/ 	.short	(.L_33 - .L_32)
.L_32:
        /*0004*/ 	.word	0x00000082


	//----- nvinfo : EIATTR_KPARAM_INFO
	.align		4
.L_33:
        /*0008*/ 	.byte	0x04, 0x17
        /*000a*/ 	.short	(.L_35 - .L_34)
.L_34:
        /*000c*/ 	.word	0x00000000
        /*0010*/ 	.short	0x0005
        /*0012*/ 	.short	0x0020
        /*0014*/ 	.byte	0x00, 0xf0, 0x11, 0x00


	//----- nvinfo : EIATTR_KPARAM_INFO
	.align		4
.L_35:
        /*0018*/ 	.byte	0x04, 0x17
        /*001a*/ 	.short	(.L_37 - .L_36)
.L_36:
        /*001c*/ 	.word	0x00000000
        /*0020*/ 	.short	0x0004
        /*0022*/ 	.short	0x001c
        /*0024*/ 	.byte	0x00, 0xf0, 0x11, 0x00


	//----- nvinfo : EIATTR_KPARAM_INFO
	.align		4
.L_37:
        /*0028*/ 	.byte	0x04, 0x17
        /*002a*/ 	.short	(.L_39 - .L_38)
.L_38:
        /*002c*/ 	.word	0x00000000
        /*0030*/ 	.short	0x0003
        /*0032*/ 	.short	0x0018
        /*0034*/ 	.byte	0x00, 0xf0, 0x11, 0x00


	//----- nvinfo : EIATTR_KPARAM_INFO
	.align		4
.L_39:
        /*0038*/ 	.byte	0x04, 0x17
        /*003a*/ 	.short	(.L_41 - .L_40)
.L_40:
        /*003c*/ 	.word	0x00000000
        /*0040*/ 	.short	0x0002
        /*0042*/ 	.short	0x0010
        /*0044*/ 	.byte	0x00, 0xf5, 0x21, 0x00


	//----- nvinfo : EIATTR_KPARAM_INFO
	.align		4
.L_41:
        /*0048*/ 	.byte	0x04, 0x17
        /*004a*/ 	.short	(.L_43 - .L_42)
.L_42:
        /*004c*/ 	.word	0x00000000
        /*0050*/ 	.short	0x0001
        /*0052*/ 	.short	0x0008
        /*0054*/ 	.byte	0x00, 0xf5, 0x21, 0x00


	//----- nvinfo : EIATTR_KPARAM_INFO
	.align		4
.L_43:
        /*0058*/ 	.byte	0x04, 0x17
        /*005a*/ 	.short	(.L_45 - .L_44)
.L_44:
        /*005c*/ 	.word	0x00000000
        /*0060*/ 	.short	0x0000
        /*0062*/ 	.short	0x0000
        /*0064*/ 	.byte	0x00, 0xf5, 0x21, 0x00


	//----- nvinfo : EIATTR_SPARSE_MMA_MASK
	.align		4
.L_45:
        /*0068*/ 	.byte	0x03, 0x50
        /*006a*/ 	.short	0x0000


	//----- nvinfo : EIATTR_MAXREG_COUNT
	.align		4
        /*006c*/ 	.byte	0x03, 0x1b
        /*006e*/ 	.short	0x00ff


	//----- nvinfo : EIATTR_MERCURY_ISA_VERSION
	.align		4
        /*0070*/ 	.byte	0x03, 0x5f
        /*0072*/ 	.short	0x0101


	//----- nvinfo : EIATTR_VRC_CTA_INIT_COUNT
	.align		4
        /*0074*/ 	.byte	0x02, 0x4a
	.zero		1
	.zero		1


	//----- nvinfo : EIATTR_EXIT_INSTR_OFFSETS
	.align		4
        /*0078*/ 	.byte	0x04, 0x1c
        /*007a*/ 	.short	(.L_47 - .L_46)


	//   ....[0]....
.L_46:
        /*007c*/ 	.word	0x000000d0


	//   ....[1]....
        /*0080*/ 	.word	0x000008f0


	//----- nvinfo : EIATTR_CBANK_PARAM_SIZE
	.align		4
.L_47:
        /*0084*/ 	.byte	0x03, 0x19
        /*0086*/ 	.short	0x0024


	//----- nvinfo : EIATTR_PARAM_CBANK
	.align		4
        /*0088*/ 	.byte	0x04, 0x0a
        /*008a*/ 	.short	(.L_49 - .L_48)
	.align		4
.L_48:
        /*008c*/ 	.word	index@(.nv.constant0._Z18matrixMultiplyBasePfS_S_iii)
        /*0090*/ 	.short	0x0380
        /*0092*/ 	.short	0x0024


	//----- nvinfo : EIATTR_SW_WAR
	.align		4
.L_49:
        /*0094*/ 	.byte	0x04, 0x36
        /*0096*/ 	.short	(.L_51 - .L_50)
.L_50:
        /*0098*/ 	.word	0x00000008
.L_51:


//--------------------- .nv.callgraph             --------------------------
	.section	.nv.callgraph,"",@"SHT_CUDA_CALLGRAPH"
	.align	4
	.sectionentsize	8
	.align		4
        /*0000*/ 	.word	0x00000000
	.align		4
        /*0004*/ 	.word	0xffffffff
	.align		4
        /*0008*/ 	.word	0x00000000
	.align		4
        /*000c*/ 	.word	0xfffffffe
	.align		4
        /*0010*/ 	.word	0x00000000
	.align		4
        /*0014*/ 	.word	0xfffffffd
	.align		4
        /*0018*/ 	.word	0x00000000
	.align		4
        /*001c*/ 	.word	0xfffffffc


//--------------------- .text._Z19matrixMultiplyTiledPfS_S_iii --------------------------
	.section	.text._Z19matrixMultiplyTiledPfS_S_iii,"ax",@progbits
	.align	128
        .global         _Z19matrixMultiplyTiledPfS_S_iii
        .type           _Z19matrixMultiplyTiledPfS_S_iii,@function
        .size           _Z19matrixMultiplyTiledPfS_S_iii,(.L_x_8 - _Z19matrixMultiplyTiledPfS_S_iii)
        .other          _Z19matrixMultiplyTiledPfS_S_iii,@"STO_CUDA_ENTRY STV_DEFAULT"
_Z19matrixMultiplyTiledPfS_S_iii:
.text._Z19matrixMultiplyTiledPfS_S_iii:
[----:B------:R-:W-:Y:S01]  /*0000*/  LDC R1, c[0x0][0x37c] ;  /* 0x0000df00ff017b82 */ /* 0x000fe20000000800 */
[----:B------:R-:W0:Y:S01]  /*0010*/  S2R R0, SR_TID.Y ;  /* 0x0000000000007919 */ /* 0x000e220000002200 */
[----:B------:R-:W1:Y:S01]  /*0020*/  LDCU UR10, c[0x0][0x39c] ;  /* 0x00007380ff0a77ac */ /* 0x000e620008000800 */
[----:B------:R-:W-:Y:S01]  /*0030*/  HFMA2 R21, -RZ, RZ, 0, 0 ;  /* 0x00000000ff157431 */ /* 0x000fe200000001ff */
[----:B------:R-:W0:Y:S01]  /*0040*/  S2R R3, SR_CTAID.Y ;  /* 0x0000000000037919 */ /* 0x000e220000002600 */
[----:B------:R-:W2:Y:S01]  /*0050*/  LDCU UR14, c[0x0][0x3a0] ;  /* 0x00007400ff0e77ac */ /* 0x000ea20008000800 */
[----:B------:R-:W3:Y:S01]  /*0060*/  S2R R13, SR_TID.X ;  /* 0x00000000000d7919 */ /* 0x000ee20000002100 */
[----:B------:R-:W4:Y:S01]  /*0070*/  LDCU.64 UR8, c[0x0][0x358] ;  /* 0x00006b00ff0877ac */ /* 0x000f220008000a00 */
[----:B------:R-:W3:Y:S01]  /*0080*/  S2R R4, SR_CTAID.X ;  /* 0x0000000000047919 */ /* 0x000ee20000002500 */
[----:B-1----:R-:W-:Y:S01]  /*0090*/  UISETP.GE.AND UP0, UPT, UR10, 0x1, UPT ;  /* 0x000000010a00788c */ /* 0x002fe2000bf06270 */
[----:B0-----:R-:W-:-:S02]  /*00a0*/  LEA R2, R3, R0, 0x4 ;  /* 0x0000000003027211 */ /* 0x001fc400078e20ff */
[----:B---3--:R-:W-:-:S06]  /*00b0*/  LEA R3, R4, R13, 0x4 ;  /* 0x0000000d04037211 */ /* 0x008fcc00078e20ff */
[----:B--2-4-:R-:W-:Y:S05]  /*00c0*/  BRA.U !UP0, `(.L_x_0) ;  /* 0x0000000508387547 */ /* 0x014fea000b800000 */
[----:B------:R-:W0:Y:S01]  /*00d0*/  S2UR UR7, SR_CgaCtaId ;  /* 0x00000000000779c3 */ /* 0x000e220000008800 */
[----:B------:R-:W1:Y:S01]  /*00e0*/  LDCU UR11, c[0x0][0x3a0] ;  /* 0x00007400ff0b77ac */ /* 0x000e620008000800 */
[----:B------:R-:W-:Y:S01]  /*00f0*/  MOV R21, RZ ;  /* 0x000000ff00157202 */ /* 0x000fe20000000f00 */
[----:B------:R-:W-:Y:S01]  /*0100*/  IMAD R12, R2, UR10, R13 ;  /* 0x0000000a020c7c24 */ /* 0x000fe2000f8e020d */
[----:B------:R-:W-:Y:S01]  /*0110*/  UMOV UR5, 0x400 ;  /* 0x0000040000057882 */ /* 0x000fe20000000000 */
[----:B------:R-:W-:-:S03]  /*0120*/  UIADD3 UR4, UPT, UPT, UR10, 0xf, URZ ;  /* 0x0000000f0a047890 */ /* 0x000fc6000fffe0ff */
[----:B------:R-:W2:Y:S01]  /*0130*/  LDC R14, c[0x0][0x3a0] ;  /* 0x0000e800ff0e7b82 */ /* 0x000ea20000000800 */
[----:B------:R-:W-:Y:S02]  /*0140*/  UIADD3 UR6, UPT, UPT, UR5, 0x400, URZ ;  /* 0x0000040005067890 */ /* 0x000fe4000fffe0ff */
[----:B------:R-:W-:Y:S01]  /*0150*/  USHF.R.U32.HI UR4, URZ, 0x4, UR4 ;  /* 0x00000004ff047899 */ /* 0x000fe20008011604 */
[----:B------:R-:W3:Y:S03]  /*0160*/  LDCU.64 UR12, c[0x0][0x398] ;  /* 0x00007300ff0c77ac */ /* 0x000ee60008000a00 */
[----:B------:R-:W-:Y:S01]  /*0170*/  UIADD3 UR4, UPT, UPT, -UR4, URZ, URZ ;  /* 0x000000ff04047290 */ /* 0x000fe2000fffe1ff */
[----:B-1----:R-:W-:Y:S01]  /*0180*/  IMAD R19, R0, UR11, R13 ;  /* 0x0000000b00137c24 */ /* 0x002fe2000f8e020d */
[----:B0-----:R-:W-:-:S04]  /*0190*/  ULEA UR5, UR7, UR5, 0x18 ;  /* 0x0000000507057291 */ /* 0x001fc8000f8ec0ff */
[----:B------:R-:W-:Y:S01]  /*01a0*/  LEA R19, R4, R19, 0x4 ;  /* 0x0000001304137211 */ /* 0x000fe200078e20ff */
[----:B------:R-:W-:Y:S01]  /*01b0*/  ULEA UR6, UR7, UR6, 0x18 ;  /* 0x0000000607067291 */ /* 0x000fe2000f8ec0ff */
[----:B------:R-:W-:-:S05]  /*01c0*/  LEA R16, R0, UR5, 0x6 ;  /* 0x0000000500107c11 */ /* 0x000fca000f8e30ff */
[C---:B------:R-:W-:Y:S02]  /*01d0*/  LEA R17, R13.reuse, UR6, 0x2 ;  /* 0x000000060d117c11 */ /* 0x040fe4000f8e10ff */
[----:B------:R-:W-:Y:S02]  /*01e0*/  LEA R18, R13, R16, 0x2 ;  /* 0x000000100d127211 */ /* 0x000fe400078e10ff */
[----:B---3--:R-:W-:-:S07]  /*01f0*/  LEA R15, R0, R17, 0x6 ;  /* 0x00000011000f7211 */ /* 0x008fce00078e30ff */
.L_x_1:
[----:B------:R-:W-:Y:S01]  /*0200*/  ISETP.GE.AND P1, PT, R13, UR13, PT ;  /* 0x0000000d0d007c0c */ /* 0x000fe2000bf26270 */
[----:B------:R-:W-:Y:S01]  /*0210*/  HFMA2 R22, -RZ, RZ, 0, 0 ;  /* 0x00000000ff167431 */ /* 0x000fe200000001ff */
[----:B------:R-:W-:Y:S02]  /*0220*/  ISETP.GE.AND P0, PT, R0, UR13, PT ;  /* 0x0000000d00007c0c */ /* 0x000fe4000bf06270 */
[----:B------:R-:W-:Y:S02]  /*0230*/  ISETP.GE.OR P1, PT, R2, UR12, P1 ;  /* 0x0000000c02007c0c */ /* 0x000fe40008f26670 */
[----:B--2---:R-:W-:Y:S02]  /*0240*/  ISETP.GE.OR P0, PT, R3, R14, P0 ;  /* 0x0000000e0300720c */ /* 0x004fe40000706670 */
[----:B------:R-:W-:-:S09]  /*0250*/  MOV R29, RZ ;  /* 0x000000ff001d7202 */ /* 0x000fd20000000f00 */
[----:B------:R-:W0:Y:S08]  /*0260*/  @!P1 LDC.64 R6, c[0x0][0x380] ;  /* 0x0000e000ff069b82 */ /* 0x000e300000000a00 */
[----:B------:R-:W1:Y:S01]  /*0270*/  @!P0 LDC.64 R4, c[0x0][0x388] ;  /* 0x0000e200ff048b82 */ /* 0x000e620000000a00 */
[----:B0-----:R-:W-:-:S05]  /*0280*/  @!P1 IMAD.WIDE.U32 R6, R12, 0x4, R6 ;  /* 0x000000040c069825 */ /* 0x001fca00078e0006 */
[----:B------:R-:W2:Y:S01]  /*0290*/  @!P1 LDG.E R29, desc[UR8][R6.64] ;  /* 0x00000008061d9981 */ /* 0x000ea2000c1e1900 */
[----:B-1----:R-:W-:-:S05]  /*02a0*/  @!P0 IMAD.WIDE R24, R19, 0x4, R4 ;  /* 0x0000000413188825 */ /* 0x002fca00078e0204 */
[----:B------:R-:W3:Y:S01]  /*02b0*/  @!P0 LDG.E R22, desc[UR8][R24.64] ;  /* 0x0000000818168981 */ /* 0x000ee2000c1e1900 */
[----:B------:R-:W-:-:S04]  /*02c0*/  UIADD3 UR4, UPT, UPT, UR4, 0x1, URZ ;  /* 0x0000000104047890 */ /* 0x000fc8000fffe0ff */
[----:B------:R-:W-:Y:S01]  /*02d0*/  UISETP.NE.AND UP0, UPT, UR4, URZ, UPT ;  /* 0x000000ff0400728c */ /* 0x000fe2000bf05270 */
[----:B------:R-:W-:Y:S02]  /*02e0*/  IADD3 R0, PT, PT, R0, 0x10, RZ ;  /* 0x0000001000007810 */ /* 0x000fe40007ffe0ff */
[----:B------:R-:W-:Y:S02]  /*02f0*/  IADD3 R13, PT, PT, R13, 0x10, RZ ;  /* 0x000000100d0d7810 */ /* 0x000fe40007ffe0ff */
[----:B------:R-:W-:Y:S02]  /*0300*/  IADD3 R12, PT, PT, R12, 0x10, RZ ;  /* 0x000000100c0c7810 */ /* 0x000fe40007ffe0ff */
[----:B------:R-:W-:Y:S01]  /*0310*/  LEA R19, R14, R19, 0x4 ;  /* 0x000000130e137211 */ /* 0x000fe200078e20ff */
[----:B--2---:R-:W-:Y:S04]  /*0320*/  STS [R18], R29 ;  /* 0x0000001d12007388 */ /* 0x004fe80000000800 */
[----:B---3--:R-:W-:Y:S01]  /*0330*/  STS [R15], R22 ;  /* 0x000000160f007388 */ /* 0x008fe20000000800 */
[----:B------:R-:W-:Y:S06]  /*0340*/  BAR.SYNC.DEFER_BLOCKING 0x0 ;  /* 0x0000000000007b1d */ /* 0x000fec0000010000 */
[----:B------:R-:W-:Y:S04]  /*0350*/  LDS R28, [R17] ;  /* 0x00000000111c7984 */ /* 0x000fe80000000800 */
[----:B------:R-:W0:Y:S04]  /*0360*/  LDS.128 R8, [R16] ;  /* 0x0000000010087984 */ /* 0x000e280000000c00 */
[----:B------:R-:W1:Y:S04]  /*0370*/  LDS R29, [R17+0x40] ;  /* 0x00004000111d7984 */ /* 0x000e680000000800 */
[----:B------:R-:W2:Y:S04]  /*0380*/  LDS R27, [R17+0x80] ;  /* 0x00008000111b7984 */ /* 0x000ea80000000800 */
[----:B------:R-:W3:Y:S04]  /*0390*/  LDS R26, [R17+0xc0] ;  /* 0x0000c000111a7984 */ /* 0x000ee80000000800 */
[----:B------:R-:W-:Y:S04]  /*03a0*/  LDS R23, [R17+0x100] ;  /* 0x0001000011177984 */ /* 0x000fe80000000800 */
[----:B------:R-:W4:Y:S04]  /*03b0*/  LDS.128 R4, [R16+0x10] ;  /* 0x0000100010047984 */ /* 0x000f280000000c00 */
[----:B------:R-:W5:Y:S04]  /*03c0*/  LDS R20, [R17+0x140] ;  /* 0x0001400011147984 */ /* 0x000f680000000800 */
[----:B------:R-:W5:Y:S04]  /*03d0*/  LDS R25, [R17+0x180] ;  /* 0x0001800011197984 */ /* 0x000f680000000800 */
[----:B------:R-:W5:Y:S04]  /*03e0*/  LDS R22, [R17+0x1c0] ;  /* 0x0001c00011167984 */ /* 0x000f680000000800 */
[----:B------:R-:W-:Y:S01]  /*03f0*/  LDS R24, [R17+0x240] ;  /* 0x0002400011187984 */ /* 0x000fe20000000800 */
[----:B0-----:R-:W-:-:S03]  /*0400*/  FFMA R8, R8, R28, R21 ;  /* 0x0000001c08087223 */ /* 0x001fc60000000015 */
[----:B------:R-:W-:Y:S01]  /*0410*/  LDS R21, [R17+0x200] ;  /* 0x0002000011157984 */ /* 0x000fe20000000800 */
[----:B-1----:R-:W-:-:S04]  /*0420*/  FFMA R8, R29, R9, R8 ;  /* 0x000000091d087223 */ /* 0x002fc80000000008 */
[----:B--2---:R-:W-:-:S04]  /*0430*/  FFMA R27, R27, R10, R8 ;  /* 0x0000000a1b1b7223 */ /* 0x004fc80000000008 */
[----:B---3--:R-:W-:Y:S02]  /*0440*/  FFMA R27, R26, R11, R27 ;  /* 0x0000000b1a1b7223 */ /* 0x008fe4000000001b */
[----:B------:R-:W0:Y:S02]  /*0450*/  LDS.128 R8, [R16+0x20] ;  /* 0x0000200010087984 */ /* 0x000e240000000c00 */
[----:B----4-:R-:W-:-:S04]  /*0460*/  FFMA R23, R4, R23, R27 ;  /* 0x0000001704177223 */ /* 0x010fc8000000001b */
[----:B-----5:R-:W-:Y:S02]  /*0470*/  FFMA R20, R20, R5, R23 ;  /* 0x0000000514147223 */ /* 0x020fe40000000017 */
[----:B------:R-:W1:Y:S02]  /*0480*/  LDS R23, [R17+0x280] ;  /* 0x0002800011177984 */ /* 0x000e640000000800 */
[----:B------:R-:W-:Y:S02]  /*0490*/  FFMA R25, R25, R6, R20 ;  /* 0x0000000619197223 */ /* 0x000fe40000000014 */
[----:B------:R-:W2:Y:S02]  /*04a0*/  LDS R20, [R17+0x2c0] ;  /* 0x0002c00011147984 */ /* 0x000ea40000000800 */
[----:B------:R-:W-:Y:S02]  /*04b0*/  FFMA R27, R22, R7, R25 ;  /* 0x00000007161b7223 */ /* 0x000fe40000000019 */
[----:B------:R-:W-:Y:S04]  /*04c0*/  LDS R25, [R17+0x300] ;  /* 0x0003000011197984 */ /* 0x000fe80000000800 */
[----:B------:R-:W3:Y:S04]  /*04d0*/  LDS.128 R4, [R16+0x30] ;  /* 0x0000300010047984 */ /* 0x000ee80000000c00 */
[----:B------:R-:W4:Y:S01]  /*04e0*/  LDS R22, [R17+0x340] ;  /* 0x0003400011167984 */ /* 0x000f220000000800 */
[----:B0-----:R-:W-:-:S03]  /*04f0*/  FFMA R27, R8, R21, R27 ;  /* 0x00000015081b7223 */ /* 0x001fc6000000001b */
[----:B------:R-:W0:Y:S04]  /*0500*/  LDS R21, [R17+0x380] ;  /* 0x0003800011157984 */ /* 0x000e280000000800 */
[----:B------:R-:W5:Y:S01]  /*0510*/  LDS R8, [R17+0x3c0] ;  /* 0x0003c00011087984 */ /* 0x000f620000000800 */
[----:B------:R-:W-:-:S04]  /*0520*/  FFMA R24, R24, R9, R27 ;  /* 0x0000000918187223 */ /* 0x000fc8000000001b */
[----:B-1----:R-:W-:-:S04]  /*0530*/  FFMA R23, R23, R10, R24 ;  /* 0x0000000a17177223 */ /* 0x002fc80000000018 */
[----:B--2---:R-:W-:-:S04]  /*0540*/  FFMA R11, R20, R11, R23 ;  /* 0x0000000b140b7223 */ /* 0x004fc80000000017 */
[----:B---3--:R-:W-:-:S04]  /*0550*/  FFMA R11, R4, R25, R11 ;  /* 0x00000019040b7223 */ /* 0x008fc8000000000b */
[----:B----4-:R-:W-:-:S04]  /*0560*/  FFMA R22, R22, R5, R11 ;  /* 0x0000000516167223 */ /* 0x010fc8000000000b */
[----:B0-----:R-:W-:-:S04]  /*0570*/  FFMA R21, R21, R6, R22 ;  /* 0x0000000615157223 */ /* 0x001fc80000000016 */
[----:B-----5:R-:W-:Y:S01]  /*0580*/  FFMA R21, R8, R7, R21 ;  /* 0x0000000708157223 */ /* 0x020fe20000000015 */
[----:B------:R-:W-:Y:S06]  /*0590*/  BAR.SYNC.DEFER_BLOCKING 0x0 ;  /* 0x0000000000007b1d */ /* 0x000fec0000010000 */
[----:B------:R-:W-:Y:S05]  /*05a0*/  BRA.U UP0, `(.L_x_1) ;  /* 0xfffffffd00147547 */ /* 0x000fea000b83ffff */
.L_x_0:
[----:B------:R-:W0:Y:S01]  /*05b0*/  LDCU UR4, c[0x0][0x398] ;  /* 0x00007300ff0477ac */ /* 0x000e220008000800 */
[----:B------:R-:W-:-:S04]  /*05c0*/  ISETP.GE.AND P0, PT, R3, UR14, PT ;  /* 0x0000000e03007c0c */ /* 0x000fc8000bf06270 */
[----:B0-----:R-:W-:-:S13]  /*05d0*/  ISETP.GE.OR P0, PT, R2, UR4, P0 ;  /* 0x0000000402007c0c */ /* 0x001fda0008706670 */
[----:B------:R-:W-:Y:S05]  /*05e0*/  @P0 EXIT ;  /* 0x000000000000094d */ /* 0x000fea0003800000 */
[----:B------:R-:W0:Y:S01]  /*05f0*/  LDC.64 R4, c[0x0][0x390] ;  /* 0x0000e400ff047b82 */ /* 0x000e220000000a00 */
[----:B------:R-:W-:-:S04]  /*0600*/  IMAD R3, R2, UR14, R3 ;  /* 0x0000000e02037c24 */ /* 0x000fc8000f8e0203 */
[----:B0-----:R-:W-:-:S05]  /*0610*/  IMAD.WIDE R2, R3, 0x4, R4 ;  /* 0x0000000403027825 */ /* 0x001fca00078e0204 */
[----:B------:R-:W-:Y:S01]  /*0620*/  STG.E desc[UR8][R2.64], R21 ;  /* 0x0000001502007986 */ /* 0x000fe2000c101908 */
[----:B------:R-:W-:Y:S05]  /*0630*/  EXIT ;  /* 0x000000000000794d */ /* 0x000fea0003800000 */
.L_x_2:
[----:B------:R-:W-:-:S00]  /*0640*/  BRA `(.L_x_2) ;  /* 0xfffffffc00fc7947 */ /* 0x000fc0000383ffff */
[----:B------:R-:W-:-:S00]  /*0650*/  NOP ;  /* 0x0000000000007918 */ /* 0x000fc00000000000 */
        /* <DEDUP_REMOVED lines=10> */
.L_x_8:


//--------------------- .text._Z18matrixMultiplyBasePfS_S_iii --------------------------
	.section	.text._Z18matrixMultiplyBasePfS_S_iii,"ax",@progbits
	.align	128
        .global         _Z18matrixMultiplyBasePfS_S_iii
        .type           _Z18matrixMultiplyBasePfS_S_iii,@function
        .size           _Z18matrixMultiplyBasePfS_S_iii,(.L_x_9 - _Z18matrixMultiplyBasePfS_S_iii)
        .other          _Z18matrixMultiplyBasePfS_S_iii,@"STO_CUDA_ENTRY STV_DEFAULT"
_Z18matrixMultiplyBasePfS_S_iii:
.text._Z18matrixMultiplyBasePfS_S_iii:
[----:B------:R-:W-:Y:S01]  /*0000*/  LDC R1, c[0x0][0x37c] ;  /* 0x0000df00ff017b82 */ /* 0x000fe20000000800 */
[----:B------:R-:W0:Y:S07]  /*0010*/  S2R R5, SR_TID.X ;  /* 0x0000000000057919 */ /* 0x000e2e0000002100 */
[----:B------:R-:W1:Y:S01]  /*0020*/  LDC R16, c[0x0][0x364] ;  /* 0x0000d900ff107b82 */ /* 0x000e620000000800 */
[----:B------:R-:W2:Y:S01]  /*0030*/  LDCU UR6, c[0x0][0x398] ;  /* 0x00007300ff0677ac */ /* 0x000ea20008000800 */
[----:B------:R-:W1:Y:S06]  /*0040*/  S2R R3, SR_TID.Y ;  /* 0x0000000000037919 */ /* 0x000e6c0000002200 */
[----:B------:R-:W0:Y:S08]  /*0050*/  S2UR UR5, SR_CTAID.X ;  /* 0x00000000000579c3 */ /* 0x000e300000002500 */
[----:B------:R-:W0:Y:S08]  /*0060*/  LDC R0, c[0x0][0x360] ;  /* 0x0000d800ff007b82 */ /* 0x000e300000000800 */
[----:B------:R-:W1:Y:S08]  /*0070*/  S2UR UR4, SR_CTAID.Y ;  /* 0x00000000000479c3 */ /* 0x000e700000002600 */
[----:B------:R-:W3:Y:S01]  /*0080*/  LDC R17, c[0x0][0x3a0] ;  /* 0x0000e800ff117b82 */ /* 0x000ee20000000800 */
[----:B0-----:R-:W-:-:S02]  /*0090*/  IMAD R0, R0, UR5, R5 ;  /* 0x0000000500007c24 */ /* 0x001fc4000f8e0205 */
[----:B-1----:R-:W-:-:S03]  /*00a0*/  IMAD R16, R16, UR4, R3 ;  /* 0x0000000410107c24 */ /* 0x002fc6000f8e0203 */
[----:B---3--:R-:W-:-:S04]  /*00b0*/  ISETP.GE.AND P0, PT, R0, R17, PT ;  /* 0x000000110000720c */ /* 0x008fc80003f06270 */
[----:B--2---:R-:W-:-:S13]  /*00c0*/  ISETP.GE.OR P0, PT, R16, UR6, P0 ;  /* 0x0000000610007c0c */ /* 0x004fda0008706670 */
[----:B------:R-:W-:Y:S05]  /*00d0*/  @P0 EXIT ;  /* 0x000000000000094d */ /* 0x000fea0003800000 */
[----:B------:R-:W0:Y:S01]  /*00e0*/  LDC R19, c[0x0][0x39c] ;  /* 0x0000e700ff137b82 */ /* 0x000e220000000800 */
[----:B------:R-:W1:Y:S01]  /*00f0*/  LDCU.64 UR4, c[0x0][0x358] ;  /* 0x00006b00ff0477ac */ /* 0x000e620008000a00 */
[----:B------:R-:W-:Y:S01]  /*0100*/  HFMA2 R24, -RZ, RZ, 0, 0 ;  /* 0x00000000ff187431 */ /* 0x000fe200000001ff */
[----:B0-----:R-:W-:-:S13]  /*0110*/  ISETP.GE.AND P0, PT, R19, 0x1, PT ;  /* 0x000000011300780c */ /* 0x001fda0003f06270 */
[----:B-1----:R-:W-:Y:S05]  /*0120*/  @!P0 BRA `(.L_x_3) ;  /* 0x0000000400e08947 */ /* 0x002fea0003800000 */
[C---:B------:R-:W-:Y:S01]  /*0130*/  ISETP.GE.U32.AND P1, PT, R19.reuse, 0x8, PT ;  /* 0x000000081300780c */ /* 0x040fe20003f26070 */
[----:B------:R-:W-:Y:S01]  /*0140*/  IMAD R20, R16, R19, RZ ;  /* 0x0000001310147224 */ /* 0x000fe200078e02ff */
[----:B------:R-:W-:Y:S02]  /*0150*/  LOP3.LUT R27, R19, 0x7, RZ, 0xc0, !PT ;  /* 0x00000007131b7812 */ /* 0x000fe400078ec0ff */
[----:B------:R-:W-:Y:S02]  /*0160*/  MOV R24, RZ ;  /* 0x000000ff00187202 */ /* 0x000fe40000000f00 */
[----:B------:R-:W-:Y:S02]  /*0170*/  ISETP.NE.AND P0, PT, R27, RZ, PT ;  /* 0x000000ff1b00720c */ /* 0x000fe40003f05270 */
[----:B------:R-:W-:-:S05]  /*0180*/  MOV R21, RZ ;  /* 0x000000ff00157202 */ /* 0x000fca0000000f00 */
[----:B------:R-:W-:Y:S06]  /*0190*/  @!P1 BRA `(.L_x_4) ;  /* 0x0000000000c49947 */ /* 0x000fec0003800000 */
[----:B------:R-:W0:Y:S01]  /*01a0*/  LDC.64 R2, c[0x0][0x380] ;  /* 0x0000e000ff027b82 */ /* 0x000e220000000a00 */
[----:B------:R-:W-:Y:S02]  /*01b0*/  LOP3.LUT R21, R19, 0x7ffffff8, RZ, 0xc0, !PT ;  /* 0x7ffffff813157812 */ /* 0x000fe400078ec0ff */
[----:B------:R-:W-:Y:S02]  /*01c0*/  MOV R24, RZ ;  /* 0x000000ff00187202 */ /* 0x000fe40000000f00 */
[----:B------:R-:W-:Y:S02]  /*01d0*/  MOV R18, R0 ;  /* 0x0000000000127202 */ /* 0x000fe40000000f00 */
[----:B------:R-:W-:Y:S01]  /*01e0*/  IADD3 R22, PT, PT, -R21, RZ, RZ ;  /* 0x000000ff15167210 */ /* 0x000fe20007ffe1ff */
[----:B0-----:R-:W-:-:S03]  /*01f0*/  IMAD.WIDE.U32 R2, R20, 0x4, R2 ;  /* 0x0000000414027825 */ /* 0x001fc600078e0002 */
[----:B------:R-:W-:-:S04]  /*0200*/  IADD3 R4, P1, PT, R2, 0x10, RZ ;  /* 0x0000001002047810 */ /* 0x000fc80007f3e0ff */
[----:B------:R-:W-:-:S09]  /*0210*/  IADD3.X R5, PT, PT, RZ, R3, RZ, P1, !PT ;  /* 0x00000003ff057210 */ /* 0x000fd20000ffe4ff */
.L_x_5:
[----:B------:R-:W0:Y:S01]  /*0220*/  LDC.64 R14, c[0x0][0x388] ;  /* 0x0000e200ff0e7b82 */ /* 0x000e220000000a00 */
[----:B------:R-:W-:Y:S02]  /*0230*/  MOV R2, R4 ;  /* 0x0000000400027202 */ /* 0x000fe40000000f00 */
[----:B------:R-:W-:-:S05]  /*0240*/  MOV R3, R5 ;  /* 0x0000000500037202 */ /* 0x000fca0000000f00 */
[----:B------:R-:W2:Y:S04]  /*0250*/  LDG.E R25, desc[UR4][R2.64+-0x10] ;  /* 0xfffff00402197981 */ /* 0x000ea8000c1e1900 */
[----:B------:R-:W3:Y:S04]  /*0260*/  LDG.E R23, desc[UR4][R2.64+-0xc] ;  /* 0xfffff40402177981 */ /* 0x000ee8000c1e1900 */
[----:B------:R-:W4:Y:S04]  /*0270*/  LDG.E R29, desc[UR4][R2.64+-0x8] ;  /* 0xfffff804021d7981 */ /* 0x000f28000c1e1900 */
[----:B------:R-:W5:Y:S01]  /*0280*/  LDG.E R28, desc[UR4][R2.64+-0x4] ;  /* 0xfffffc04021c7981 */ /* 0x000f62000c1e1900 */
[----:B0-----:R-:W-:-:S05]  /*0290*/  IMAD.WIDE R14, R18, 0x4, R14 ;  /* 0x00000004120e7825 */ /* 0x001fca00078e020e */
[----:B------:R0:W2:Y:S01]  /*02a0*/  LDG.E R26, desc[UR4][R14.64] ;  /* 0x000000040e1a7981 */ /* 0x0000a2000c1e1900 */
[----:B------:R-:W-:-:S04]  /*02b0*/  IMAD.WIDE R12, R17, 0x4, R14 ;  /* 0x00000004110c7825 */ /* 0x000fc800078e020e */
[C---:B------:R-:W-:Y:S02]  /*02c0*/  IMAD.WIDE R4, R17.reuse, 0x4, R12 ;  /* 0x0000000411047825 */ /* 0x040fe400078e020c */
[----:B------:R-:W3:Y:S02]  /*02d0*/  LDG.E R12, desc[UR4][R12.64] ;  /* 0x000000040c0c7981 */ /* 0x000ee4000c1e1900 */
[C---:B------:R-:W-:Y:S02]  /*02e0*/  IMAD.WIDE R8, R17.reuse, 0x4, R4 ;  /* 0x0000000411087825 */ /* 0x040fe400078e0204 */
[----:B------:R-:W4:Y:S02]  /*02f0*/  LDG.E R4, desc[UR4][R4.64] ;  /* 0x0000000404047981 */ /* 0x000f24000c1e1900 */
[C---:B------:R-:W-:Y:S02]  /*0300*/  IMAD.WIDE R6, R17.reuse, 0x4, R8 ;  /* 0x0000000411067825 */ /* 0x040fe400078e0208 */
[----:B------:R-:W5:Y:S02]  /*0310*/  LDG.E R8, desc[UR4][R8.64] ;  /* 0x0000000408087981 */ /* 0x000f64000c1e1900 */
[----:B------:R-:W-:-:S02]  /*0320*/  IMAD.WIDE R10, R17, 0x4, R6 ;  /* 0x00000004110a7825 */ /* 0x000fc400078e0206 */
[----:B------:R-:W5:Y:S04]  /*0330*/  LDG.E R5, desc[UR4][R2.64] ;  /* 0x0000000402057981 */ /* 0x000f68000c1e1900 */
[----:B------:R-:W5:Y:S01]  /*0340*/  LDG.E R6, desc[UR4][R6.64] ;  /* 0x0000000406067981 */ /* 0x000f62000c1e1900 */
[----:B0-----:R-:W-:-:S03]  /*0350*/  IMAD.WIDE R14, R17, 0x4, R10 ;  /* 0x00000004110e7825 */ /* 0x001fc600078e020a */
[----:B------:R-:W5:Y:S04]  /*0360*/  LDG.E R10, desc[UR4][R10.64] ;  /* 0x000000040a0a7981 */ /* 0x000f68000c1e1900 */
[----:B------:R-:W5:Y:S04]  /*0370*/  LDG.E R13, desc[UR4][R14.64] ;  /* 0x000000040e0d7981 */ /* 0x000f68000c1e1900 */
[----:B------:R-:W5:Y:S04]  /*0380*/  LDG.E R7, desc[UR4][R2.64+0x4] ;  /* 0x0000040402077981 */ /* 0x000f68000c1e1900 */
[----:B------:R-:W5:Y:S01]  /*0390*/  LDG.E R9, desc[UR4][R2.64+0xc] ;  /* 0x00000c0402097981 */ /* 0x000f62000c1e1900 */
[----:B--2---:R-:W-:Y:S01]  /*03a0*/  FFMA R26, R25, R26, R24 ;  /* 0x0000001a191a7223 */ /* 0x004fe20000000018 */
[----:B------:R-:W-:-:S02]  /*03b0*/  IMAD.WIDE R24, R17, 0x4, R14 ;  /* 0x0000000411187825 */ /* 0x000fc400078e020e */
[----:B------:R-:W2:Y:S04]  /*03c0*/  LDG.E R14, desc[UR4][R2.64+0x8] ;  /* 0x00000804020e7981 */ /* 0x000ea8000c1e1900 */
[----:B------:R-:W2:Y:S01]  /*03d0*/  LDG.E R24, desc[UR4][R24.64] ;  /* 0x0000000418187981 */ /* 0x000ea2000c1e1900 */
[----:B---3--:R-:W-:Y:S01]  /*03e0*/  FFMA R12, R23, R12, R26 ;  /* 0x0000000c170c7223 */ /* 0x008fe2000000001a */
[----:B------:R-:W-:-:S03]  /*03f0*/  IADD3 R22, PT, PT, R22, 0x8, RZ ;  /* 0x0000000816167810 */ /* 0x000fc60007ffe0ff */
[----:B----4-:R-:W-:Y:S01]  /*0400*/  FFMA R29, R29, R4, R12 ;  /* 0x000000041d1d7223 */ /* 0x010fe2000000000c */
[----:B------:R-:W-:-:S03]  /*0410*/  ISETP.NE.AND P1, PT, R22, RZ, PT ;  /* 0x000000ff1600720c */ /* 0x000fc60003f25270 */
[----:B-----5:R-:W-:Y:S01]  /*0420*/  FFMA R8, R28, R8, R29 ;  /* 0x000000081c087223 */ /* 0x020fe2000000001d */
[----:B------:R-:W-:-:S03]  /*0430*/  IADD3 R4, P2, PT, R2, 0x20, RZ ;  /* 0x0000002002047810 */ /* 0x000fc60007f5e0ff */
[----:B------:R-:W-:Y:S01]  /*0440*/  FFMA R6, R5, R6, R8 ;  /* 0x0000000605067223 */ /* 0x000fe20000000008 */
[----:B------:R-:W-:Y:S02]  /*0450*/  IADD3.X R5, PT, PT, RZ, R3, RZ, P2, !PT ;  /* 0x00000003ff057210 */ /* 0x000fe400017fe4ff */
[----:B------:R-:W-:Y:S01]  /*0460*/  LEA R18, R17, R18, 0x3 ;  /* 0x0000001211127211 */ /* 0x000fe200078e18ff */
[----:B------:R-:W-:-:S04]  /*0470*/  FFMA R7, R7, R10, R6 ;  /* 0x0000000a07077223 */ /* 0x000fc80000000006 */
[----:B--2---:R-:W-:-:S04]  /*0480*/  FFMA R14, R14, R13, R7 ;  /* 0x0000000d0e0e7223 */ /* 0x004fc80000000007 */
[----:B------:R-:W-:Y:S01]  /*0490*/  FFMA R24, R9, R24, R14 ;  /* 0x0000001809187223 */ /* 0x000fe2000000000e */
[----:B------:R-:W-:Y:S06]  /*04a0*/  @P1 BRA `(.L_x_5) ;  /* 0xfffffffc005c1947 */ /* 0x000fec000383ffff */
.L_x_4:
[----:B------:R-:W-:Y:S05]  /*04b0*/  @!P0 BRA `(.L_x_3) ;  /* 0x0000000000fc8947 */ /* 0x000fea0003800000 */
[----:B------:R-:W-:Y:S02]  /*04c0*/  ISETP.GE.U32.AND P1, PT, R27, 0x4, PT ;  /* 0x000000041b00780c */ /* 0x000fe40003f26070 */
[----:B------:R-:W-:-:S04]  /*04d0*/  LOP3.LUT R14, R19, 0x3, RZ, 0xc0, !PT ;  /* 0x00000003130e7812 */ /* 0x000fc800078ec0ff */
[----:B------:R-:W-:-:S07]  /*04e0*/  ISETP.NE.AND P0, PT, R14, RZ, PT ;  /* 0x000000ff0e00720c */ /* 0x000fce0003f05270 */
[----:B------:R-:W-:Y:S06]  /*04f0*/  @!P1 BRA `(.L_x_6) ;  /* 0x00000000006c9947 */ /* 0x000fec0003800000 */
[----:B------:R-:W0:Y:S01]  /*0500*/  LDC.64 R4, c[0x0][0x388] ;  /* 0x0000e200ff047b82 */ /* 0x000e220000000a00 */
[----:B------:R-:W1:Y:S01]  /*0510*/  LDCU.64 UR6, c[0x0][0x380] ;  /* 0x00007000ff0677ac */ /* 0x000e620008000a00 */
[----:B------:R-:W-:Y:S01]  /*0520*/  IMAD R7, R21, R17, R0 ;  /* 0x0000001115077224 */ /* 0x000fe200078e0200 */
[CC--:B------:R-:W-:Y:S02]  /*0530*/  IADD3 R3, PT, PT, R20.reuse, R21.reuse, RZ ;  /* 0x0000001514037210 */ /* 0x0c0fe40007ffe0ff */
[----:B------:R-:W-:-:S03]  /*0540*/  IADD3 R8, P1, PT, R20, R21, RZ ;  /* 0x0000001514087210 */ /* 0x000fc60007f3e0ff */
[----:B------:R-:W2:Y:S01]  /*0550*/  LDC.64 R12, c[0x0][0x380] ;  /* 0x0000e000ff0c7b82 */ /* 0x000ea20000000a00 */
[----:B0-----:R-:W-:-:S04]  /*0560*/  IMAD.WIDE R4, R7, 0x4, R4 ;  /* 0x0000000407047825 */ /* 0x001fc800078e0204 */
[----:B------:R-:W-:Y:S02]  /*0570*/  IMAD.WIDE R6, R17, 0x4, R4 ;  /* 0x0000000411067825 */ /* 0x000fe400078e0204 */
[----:B------:R-:W3:Y:S02]  /*0580*/  LDG.E R4, desc[UR4][R4.64] ;  /* 0x0000000404047981 */ /* 0x000ee4000c1e1900 */
[----:B--2---:R-:W-:Y:S01]  /*0590*/  IMAD.WIDE.U32 R12, R3, 0x4, R12 ;  /* 0x00000004030c7825 */ /* 0x004fe200078e000c */
[----:B------:R-:W-:Y:S02]  /*05a0*/  IADD3.X R3, PT, PT, RZ, RZ, RZ, P1, !PT ;  /* 0x000000ffff037210 */ /* 0x000fe40000ffe4ff */
[----:B-1----:R-:W-:-:S03]  /*05b0*/  LEA R2, P1, R8, UR6, 0x2 ;  /* 0x0000000608027c11 */ /* 0x002fc6000f8210ff */
[----:B------:R-:W3:Y:S01]  /*05c0*/  LDG.E R13, desc[UR4][R12.64] ;  /* 0x000000040c0d7981 */ /* 0x000ee2000c1e1900 */
[----:B------:R-:W-:Y:S01]  /*05d0*/  LEA.HI.X R3, R8, UR7, R3, 0x2, P1 ;  /* 0x0000000708037c11 */ /* 0x000fe200088f1403 */
[C---:B------:R-:W-:Y:S02]  /*05e0*/  IMAD.WIDE R8, R17.reuse, 0x4, R6 ;  /* 0x0000000411087825 */ /* 0x040fe400078e0206 */
[----:B------:R-:W2:Y:S04]  /*05f0*/  LDG.E R6, desc[UR4][R6.64] ;  /* 0x0000000406067981 */ /* 0x000ea8000c1e1900 */
[----:B------:R-:W2:Y:S01]  /*0600*/  LDG.E R15, desc[UR4][R2.64+0x4] ;  /* 0x00000404020f7981 */ /* 0x000ea2000c1e1900 */
[----:B------:R-:W-:-:S03]  /*0610*/  IMAD.WIDE R10, R17, 0x4, R8 ;  /* 0x00000004110a7825 */ /* 0x000fc600078e0208 */
[----:B------:R-:W4:Y:S04]  /*0620*/  LDG.E R22, desc[UR4][R8.64] ;  /* 0x0000000408167981 */ /* 0x000f28000c1e1900 */
[----:B------:R-:W4:Y:S04]  /*0630*/  LDG.E R18, desc[UR4][R2.64+0x8] ;  /* 0x0000080402127981 */ /* 0x000f28000c1e1900 */
[----:B------:R-:W5:Y:S04]  /*0640*/  LDG.E R26, desc[UR4][R2.64+0xc] ;  /* 0x00000c04021a7981 */ /* 0x000f68000c1e1900 */
[----:B------:R-:W5:Y:S01]  /*0650*/  LDG.E R10, desc[UR4][R10.64] ;  /* 0x000000040a0a7981 */ /* 0x000f62000c1e1900 */
[----:B------:R-:W-:Y:S01]  /*0660*/  IADD3 R21, PT, PT, R21, 0x4, RZ ;  /* 0x0000000415157810 */ /* 0x000fe20007ffe0ff */
[----:B---3--:R-:W-:-:S04]  /*0670*/  FFMA R24, R13, R4, R24 ;  /* 0x000000040d187223 */ /* 0x008fc80000000018 */
[----:B--2---:R-:W-:-:S04]  /*0680*/  FFMA R15, R15, R6, R24 ;  /* 0x000000060f0f7223 */ /* 0x004fc80000000018 */
[----:B----4-:R-:W-:-:S04]  /*0690*/  FFMA R15, R18, R22, R15 ;  /* 0x00000016120f7223 */ /* 0x010fc8000000000f */
[----:B-----5:R-:W-:-:S07]  /*06a0*/  FFMA R24, R26, R10, R15 ;  /* 0x0000000a1a187223 */ /* 0x020fce000000000f */
.L_x_6:
[----:B------:R-:W-:Y:S05]  /*06b0*/  @!P0 BRA `(.L_x_3) ;  /* 0x00000000007c8947 */ /* 0x000fea0003800000 */
[----:B------:R-:W-:Y:S01]  /*06c0*/  ISETP.NE.AND P1, PT, R14, 0x1, PT ;  /* 0x000000010e00780c */ /* 0x000fe20003f25270 */
[----:B------:R-:W0:Y:S01]  /*06d0*/  LDC.64 R10, c[0x0][0x380] ;  /* 0x0000e000ff0a7b82 */ /* 0x000e220000000a00 */
[----:B------:R-:W-:-:S04]  /*06e0*/  LOP3.LUT R19, R19, 0x1, RZ, 0xc0, !PT ;  /* 0x0000000113137812 */ /* 0x000fc800078ec0ff */
[----:B------:R-:W-:-:S03]  /*06f0*/  ISETP.NE.U32.AND P0, PT, R19, 0x1, PT ;  /* 0x000000011300780c */ /* 0x000fc60003f05070 */
[----:B------:R-:W1:Y:S04]  /*0700*/  LDC.64 R8, c[0x0][0x388] ;  /* 0x0000e200ff087b82 */ /* 0x000e680000000a00 */
[CC--:B------:R-:W-:Y:S02]  /*0710*/  @P1 IADD3 R13, PT, PT, R20.reuse, R21.reuse, RZ ;  /* 0x00000015140d1210 */ /* 0x0c0fe40007ffe0ff */
[----:B------:R-:W-:Y:S02]  /*0720*/  @P1 IADD3 R12, P2, PT, R20, R21, RZ ;  /* 0x00000015140c1210 */ /* 0x000fe40007f5e0ff */
[----:B------:R-:W2:Y:S02]  /*0730*/  @P1 LDC.64 R2, c[0x0][0x380] ;  /* 0x0000e000ff021b82 */ /* 0x000ea40000000a00 */
[----:B------:R-:W-:-:S06]  /*0740*/  @P1 IADD3.X R14, PT, PT, RZ, RZ, RZ, P2, !PT ;  /* 0x000000ffff0e1210 */ /* 0x000fcc00017fe4ff */
[----:B------:R-:W3:Y:S01]  /*0750*/  LDC.64 R4, c[0x0][0x380] ;  /* 0x0000e000ff047b82 */ /* 0x000ee20000000a00 */
[----:B0-----:R-:W-:-:S04]  /*0760*/  @P1 IMAD.WIDE.U32 R10, R13, 0x4, R10 ;  /* 0x000000040d0a1825 */ /* 0x001fc800078e000a */
[C---:B------:R-:W-:Y:S01]  /*0770*/  @P1 IMAD R13, R21.reuse, R17, R0 ;  /* 0x00000011150d1224 */ /* 0x040fe200078e0200 */
[----:B------:R-:W-:Y:S01]  /*0780*/  @P1 IADD3 R21, PT, PT, R21, 0x2, RZ ;  /* 0x0000000215151810 */ /* 0x000fe20007ffe0ff */
[----:B------:R-:W4:Y:S01]  /*0790*/  @P1 LDG.E R11, desc[UR4][R10.64] ;  /* 0x000000040a0b1981 */ /* 0x000f22000c1e1900 */
[----:B------:R-:W0:Y:S01]  /*07a0*/  LDC.64 R6, c[0x0][0x388] ;  /* 0x0000e200ff067b82 */ /* 0x000e220000000a00 */
[----:B-1----:R-:W-:Y:S01]  /*07b0*/  @P1 IMAD.WIDE R8, R13, 0x4, R8 ;  /* 0x000000040d081825 */ /* 0x002fe200078e0208 */
[----:B------:R-:W-:Y:S02]  /*07c0*/  @!P0 IADD3 R15, PT, PT, R20, R21, RZ ;  /* 0x00000015140f8210 */ /* 0x000fe40007ffe0ff */
[----:B--2---:R-:W-:Y:S01]  /*07d0*/  @P1 LEA R2, P2, R12, R2, 0x2 ;  /* 0x000000020c021211 */ /* 0x004fe200078410ff */
[----:B------:R-:W-:-:S03]  /*07e0*/  @!P0 IMAD R21, R21, R17, R0 ;  /* 0x0000001115158224 */ /* 0x000fc600078e0200 */
[----:B------:R-:W-:Y:S01]  /*07f0*/  @P1 LEA.HI.X R3, R12, R3, R14, 0x2, P2 ;  /* 0x000000030c031211 */ /* 0x000fe200010f140e */
[----:B------:R-:W-:Y:S01]  /*0800*/  @P1 IMAD.WIDE R12, R17, 0x4, R8 ;  /* 0x00000004110c1825 */ /* 0x000fe200078e0208 */
[----:B------:R-:W4:Y:S03]  /*0810*/  @P1 LDG.E R14, desc[UR4][R8.64] ;  /* 0x00000004080e1981 */ /* 0x000f26000c1e1900 */
[----:B---3--:R-:W-:Y:S01]  /*0820*/  @!P0 IMAD.WIDE.U32 R4, R15, 0x4, R4 ;  /* 0x000000040f048825 */ /* 0x008fe200078e0004 */
[----:B------:R-:W2:Y:S04]  /*0830*/  @P1 LDG.E R2, desc[UR4][R2.64+0x4] ;  /* 0x0000040402021981 */ /* 0x000ea8000c1e1900 */
[----:B------:R-:W2:Y:S01]  /*0840*/  @P1 LDG.E R12, desc[UR4][R12.64] ;  /* 0x000000040c0c1981 */ /* 0x000ea2000c1e1900 */
[----:B0-----:R-:W-:-:S03]  /*0850*/  @!P0 IMAD.WIDE R6, R21, 0x4, R6 ;  /* 0x0000000415068825 */ /* 0x001fc600078e0206 */
[----:B------:R-:W3:Y:S04]  /*0860*/  @!P0 LDG.E R5, desc[UR4][R4.64] ;  /* 0x0000000404058981 */ /* 0x000ee8000c1e1900 */
[----:B------:R-:W3:Y:S01]  /*0870*/  @!P0 LDG.E R6, desc[UR4][R6.64] ;  /* 0x0000000406068981 */ /* 0x000ee2000c1e1900 */
[----:B----4-:R-:W-:-:S04]  /*0880*/  @P1 FFMA R11, R11, R14, R24 ;  /* 0x0000000e0b0b1223 */ /* 0x010fc80000000018 */
[----:B--2---:R-:W-:-:S04]  /*0890*/  @P1 FFMA R24, R2, R12, R11 ;  /* 0x0000000c02181223 */ /* 0x004fc8000000000b */
[----:B---3--:R-:W-:-:S07]  /*08a0*/  @!P0 FFMA R24, R5, R6, R24 ;  /* 0x0000000605188223 */ /* 0x008fce0000000018 */
.L_x_3:
[----:B------:R-:W0:Y:S01]  /*08b0*/  LDC.64 R2, c[0x0][0x390] ;  /* 0x0000e400ff027b82 */ /* 0x000e220000000a00 */
[----:B------:R-:W-:-:S04]  /*08c0*/  IMAD R17, R16, R17, R0 ;  /* 0x0000001110117224 */ /* 0x000fc800078e0200 */
[----:B0-----:R-:W-:-:S05]  /*08d0*/  IMAD.WIDE R2, R17, 0x4, R2 ;  /* 0x0000000411027825 */ /* 0x001fca00078e0202 */
[----:B------:R-:W-:Y:S01]  /*08e0*/  STG.E desc[UR4][R2.64], R24 ;  /* 0x0000001802007986 */ /* 0x000fe2000c101904 */
[----:B------:R-:W-:Y:S05]  /*08f0*/  EXIT ;  /* 0x000000000000794d */ /* 0x000fea0003800000 */
.L_x_7:
        /* <DEDUP_REMOVED lines=16> */
.L_x_9:


//--------------------- .nv.shared._Z19matrixMultiplyTiledPfS_S_iii --------------------------
	.section	.nv.shared._Z19matrixMultiplyTiledPfS_S_iii,"aw",@nobits
	.sectionflags	@""
	.align	4
.nv.shared._Z19matrixMultiplyTiledPfS_S_iii:
	.zero		3072


//--------------------- .nv.shared.reserved.0     --------------------------
	.section	.nv.shared.reserved.0,"aw",@nobits
	.weak		__nv_reservedSMEM_offset_0_alias
	.size		__nv_reservedSMEM_offset_0_alias, 0, 64
	.other		__nv_reservedSMEM_offset_0_alias,@"STO_CUDA_RESERVED_SHARED STV_DEFAULT"
__nv_reservedSMEM_offset_0_alias:
	.zero		0
	.zero		64


//--------------------- .nv.constant0._Z19matrixMultiplyTiledPfS_S_iii --------------------------
	.section	.nv.constant0._Z19matrixMultiplyTiledPfS_S_iii,"a",@progbits
	.sectionflags	@""
	.align	4
.nv.constant0._Z19matrixMultiplyTiledPfS_S_iii:
	.zero		932


//--------------------- .nv.constant0._Z18matrixMultiplyBasePfS_S_iii --------------------------
	.section	.nv.constant0._Z18matrixMultiplyBasePfS_S_iii,"a",@progbits
	.sectionflags	@""
	.align	4
.nv.constant0._Z18matrixMultiplyBasePfS_S_iii:
	.zero		932


//--------------------- SYMBOLS --------------------------

	.type		.nv.reservedSmem.offset0,@object
	.size		.nv.reservedSmem.offset0,0x4
	.type		.nv.reservedSmem.cap,@object
	.size		.nv.reservedSmem.cap,0x4
